//
// Generated by NVIDIA NVVM Compiler
//
// Compiler Build ID: CL-36424714
// Cuda compilation tools, release 13.0, V13.0.88
// Based on NVVM 20.0.0
//

.version 9.0
.target sm_100
.address_size 64

	// .globl	_Z14stress_computePf

.visible .entry _Z14stress_computePf(
	.param .u64 .ptr .align 1 _Z14stress_computePf_param_0
)
{
	.reg .pred 	%p<3>;
	.reg .b32 	%r<9>;
	.reg .b32 	%f<12>;
	.reg .b64 	%rd<5>;

	ld.param.u64 	%rd2, [_Z14stress_computePf_param_0];
	mov.u32 	%r4, %ctaid.x;
	mov.u32 	%r5, %ntid.x;
	mov.u32 	%r6, %tid.x;
	mad.lo.s32 	%r1, %r4, %r5, %r6;
	setp.gt.s32 	%p1, %r1, 1048575;
	@%p1 bra 	$L__BB0_4;
	cvta.to.global.u64 	%rd3, %rd2;
	mul.wide.s32 	%rd4, %r1, 4;
	add.s64 	%rd1, %rd3, %rd4;
	ld.global.f32 	%f11, [%rd1];
	mov.b32 	%r8, 0;
$L__BB0_2:
	fma.rn.f32 	%f4, %f11, 0f40000000, 0f3F800000;
	fma.rn.f32 	%f5, %f4, 0f40000000, 0f3F800000;
	fma.rn.f32 	%f6, %f5, 0f40000000, 0f3F800000;
	fma.rn.f32 	%f7, %f6, 0f40000000, 0f3F800000;
	fma.rn.f32 	%f8, %f7, 0f40000000, 0f3F800000;
	fma.rn.f32 	%f9, %f8, 0f40000000, 0f3F800000;
	fma.rn.f32 	%f10, %f9, 0f40000000, 0f3F800000;
	fma.rn.f32 	%f11, %f10, 0f40000000, 0f3F800000;
	add.s32 	%r8, %r8, 8;
	setp.ne.s32 	%p2, %r8, 1000;
	@%p2 bra 	$L__BB0_2;
	st.global.f32 	[%rd1], %f11;
$L__BB0_4:
	ret;

}
	// .globl	_Z13stress_memoryPf
.visible .entry _Z13stress_memoryPf(
	.param .u64 .ptr .align 1 _Z13stress_memoryPf_param_0
)
{
	.reg .pred 	%p<3>;
	.reg .b32 	%r<9>;
	.reg .b32 	%f<12>;
	.reg .b64 	%rd<5>;

	ld.param.u64 	%rd2, [_Z13stress_memoryPf_param_0];
	mov.u32 	%r4, %ctaid.x;
	mov.u32 	%r5, %ntid.x;
	mov.u32 	%r6, %tid.x;
	mad.lo.s32 	%r1, %r4, %r5, %r6;
	setp.gt.s32 	%p1, %r1, 1048575;
	@%p1 bra 	$L__BB1_4;
	cvta.to.global.u64 	%rd3, %rd2;
	mul.wide.s32 	%rd4, %r1, 4;
	add.s64 	%rd1, %rd3, %rd4;
	ld.global.f32 	%f11, [%rd1];
	mov.b32 	%r8, 0;
$L__BB1_2:
	fma.rn.f32 	%f4, %f11, 0f40000000, 0f3F800000;
	fma.rn.f32 	%f5, %f4, 0f40000000, 0f3F800000;
	fma.rn.f32 	%f6, %f5, 0f40000000, 0f3F800000;
	fma.rn.f32 	%f7, %f6, 0f40000000, 0f3F800000;
	fma.rn.f32 	%f8, %f7, 0f40000000, 0f3F800000;
	fma.rn.f32 	%f9, %f8, 0f40000000, 0f3F800000;
	fma.rn.f32 	%f10, %f9, 0f40000000, 0f3F800000;
	fma.rn.f32 	%f11, %f10, 0f40000000, 0f3F800000;
	add.s32 	%r8, %r8, 8;
	setp.ne.s32 	%p2, %r8, 1000;
	@%p2 bra 	$L__BB1_2;
	st.global.f32 	[%rd1], %f11;
$L__BB1_4:
	ret;

}
	// .globl	_Z9stress_xuPf
.visible .entry _Z9stress_xuPf(
	.param .u64 .ptr .align 1 _Z9stress_xuPf_param_0
)
{
	.reg .pred 	%p<3>;
	.reg .b32 	%r<9>;
	.reg .b32 	%f<12>;
	.reg .b64 	%rd<5>;

	ld.param.u64 	%rd2, [_Z9stress_xuPf_param_0];
	mov.u32 	%r4, %ctaid.x;
	mov.u32 	%r5, %ntid.x;
	mov.u32 	%r6, %tid.x;
	mad.lo.s32 	%r1, %r4, %r5, %r6;
	setp.gt.s32 	%p1, %r1, 1048575;
	@%p1 bra 	$L__BB2_4;
	cvta.to.global.u64 	%rd3, %rd2;
	mul.wide.s32 	%rd4, %r1, 4;
	add.s64 	%rd1, %rd3, %rd4;
	ld.global.f32 	%f11, [%rd1];
	mov.b32 	%r8, 0;
$L__BB2_2:
	sin.approx.f32 	%f4, %f11;
	sin.approx.f32 	%f5, %f4;
	sin.approx.f32 	%f6, %f5;
	sin.approx.f32 	%f7, %f6;
	sin.approx.f32 	%f8, %f7;
	sin.approx.f32 	%f9, %f8;
	sin.approx.f32 	%f10, %f9;
	sin.approx.f32 	%f11, %f10;
	add.s32 	%r8, %r8, 8;
	setp.ne.s32 	%p2, %r8, 1000;
	@%p2 bra 	$L__BB2_2;
	st.global.f32 	[%rd1], %f11;
$L__BB2_4:
	ret;

}
	// .globl	_Z13stress_atomicPf
.visible .entry _Z13stress_atomicPf(
	.param .u64 .ptr .align 1 _Z13stress_atomicPf_param_0
)
{
	.reg .pred 	%p<3>;
	.reg .b32 	%r<9>;
	.reg .b32 	%f<9>;
	.reg .b64 	%rd<5>;

	ld.param.u64 	%rd2, [_Z13stress_atomicPf_param_0];
	mov.u32 	%r4, %ctaid.x;
	mov.u32 	%r5, %ntid.x;
	mov.u32 	%r6, %tid.x;
	mad.lo.s32 	%r1, %r4, %r5, %r6;
	setp.gt.s32 	%p1, %r1, 1048575;
	@%p1 bra 	$L__BB3_3;
	cvta.to.global.u64 	%rd3, %rd2;
	mul.wide.s32 	%rd4, %r1, 4;
	add.s64 	%rd1, %rd3, %rd4;
	mov.b32 	%r8, 0;
$L__BB3_2:
	atom.global.add.f32 	%f1, [%rd1], 0f3F800000;
	atom.global.add.f32 	%f2, [%rd1], 0f3F800000;
	atom.global.add.f32 	%f3, [%rd1], 0f3F800000;
	atom.global.add.f32 	%f4, [%rd1], 0f3F800000;
	atom.global.add.f32 	%f5, [%rd1], 0f3F800000;
	atom.global.add.f32 	%f6, [%rd1], 0f3F800000;
	atom.global.add.f32 	%f7, [%rd1], 0f3F800000;
	atom.global.add.f32 	%f8, [%rd1], 0f3F800000;
	add.s32 	%r8, %r8, 8;
	setp.ne.s32 	%p2, %r8, 1000;
	@%p2 bra 	$L__BB3_2;
$L__BB3_3:
	ret;

}


// ===== COMPILED SASS (sm_100) =====

	.target	sm_100

	.elftype	@"ET_EXEC"


//--------------------- .note.nv.tkinfo           --------------------------
	.section	.note.nv.tkinfo,"",@"SHT_NOTE"
	.sectionflags	@"SHF_NOTE_NV_TKINFO"
	.tkinfo
        /*0018*/ 	.word	0x00000002
        /*0030*/ 	.string	""
        /*0030*/ 	.string	"ptxas"
        /*0030*/ 	.string	"Cuda compilation tools, release 13.0, V13.0.88"
        /*0030*/ 	.string	"Build cuda_13.0.r13.0/compiler.36424714_0"
        /*0030*/ 	.string	"-arch sm_100 -m 64 "



//--------------------- .note.nv.cuinfo           --------------------------
	.section	.note.nv.cuinfo,"",@"SHT_NOTE"
	.sectionflags	@"SHF_NOTE_NV_CUINFO"
        /*0018*/ 	.short	0x0002
        /*001a*/ 	.short	0x0064
        /*001c*/ 	.short	0x0082
	.zero		2


//--------------------- .nv.info                  --------------------------
	.section	.nv.info,"",@"SHT_CUDA_INFO"
	.align	4


	//----- nvinfo : EIATTR_REGCOUNT
	.align		4
        /*0000*/ 	.byte	0x04, 0x2f
        /*0002*/ 	.short	(.L_1 - .L_0)
	.align		4
.L_0:
        /*0004*/ 	.word	index@(_Z14stress_computePf)
        /*0008*/ 	.word	0x00000008


	//----- nvinfo : EIATTR_FRAME_SIZE
	.align		4
.L_1:
        /*000c*/ 	.byte	0x04, 0x11
        /*000e*/ 	.short	(.L_3 - .L_2)
	.align		4
.L_2:
        /*0010*/ 	.word	index@(_Z14stress_computePf)
        /*0014*/ 	.word	0x00000000


	//----- nvinfo : EIATTR_REGCOUNT
	.align		4
.L_3:
        /*0018*/ 	.byte	0x04, 0x2f
        /*001a*/ 	.short	(.L_5 - .L_4)
	.align		4
.L_4:
        /*001c*/ 	.word	index@(_Z13stress_memoryPf)
        /*0020*/ 	.word	0x00000008


	//----- nvinfo : EIATTR_FRAME_SIZE
	.align		4
.L_5:
        /*0024*/ 	.byte	0x04, 0x11
        /*0026*/ 	.short	(.L_7 - .L_6)
	.align		4
.L_6:
        /*0028*/ 	.word	index@(_Z13stress_memoryPf)
        /*002c*/ 	.word	0x00000000


	//----- nvinfo : EIATTR_REGCOUNT
	.align		4
.L_7:
        /*0030*/ 	.byte	0x04, 0x2f
        /*0032*/ 	.short	(.L_9 - .L_8)
	.align		4
.L_8:
        /*0034*/ 	.word	index@(_Z9stress_xuPf)
        /*0038*/ 	.word	0x0000000d


	//----- nvinfo : EIATTR_FRAME_SIZE
	.align		4
.L_9:
        /*003c*/ 	.byte	0x04, 0x11
        /*003e*/ 	.short	(.L_11 - .L_10)
	.align		4
.L_10:
        /*0040*/ 	.word	index@(_Z9stress_xuPf)
        /*0044*/ 	.word	0x00000000


	//----- nvinfo : EIATTR_REGCOUNT
	.align		4
.L_11:
        /*0048*/ 	.byte	0x04, 0x2f
        /*004a*/ 	.short	(.L_13 - .L_12)
	.align		4
.L_12:
        /*004c*/ 	.word	index@(_Z13stress_atomicPf)
        /*0050*/ 	.word	0x0000000a


	//----- nvinfo : EIATTR_FRAME_SIZE
	.align		4
.L_13:
        /*0054*/ 	.byte	0x04, 0x11
        /*0056*/ 	.short	(.L_15 - .L_14)
	.align		4
.L_14:
        /*0058*/ 	.word	index@(_Z13stress_atomicPf)
        /*005c*/ 	.word	0x00000000


	//----- nvinfo : EIATTR_MIN_STACK_SIZE
	.align		4
.L_15:
        /*0060*/ 	.byte	0x04, 0x12
        /*0062*/ 	.short	(.L_17 - .L_16)
	.align		4
.L_16:
        /*0064*/ 	.word	index@(_Z13stress_atomicPf)
        /*0068*/ 	.word	0x00000000


	//----- nvinfo : EIATTR_MIN_STACK_SIZE
	.align		4
.L_17:
        /*006c*/ 	.byte	0x04, 0x12
        /*006e*/ 	.short	(.L_19 - .L_18)
	.align		4
.L_18:
        /*0070*/ 	.word	index@(_Z9stress_xuPf)
        /*0074*/ 	.word	0x00000000


	//----- nvinfo : EIATTR_MIN_STACK_SIZE
	.align		4
.L_19:
        /*0078*/ 	.byte	0x04, 0x12
        /*007a*/ 	.short	(.L_21 - .L_20)
	.align		4
.L_20:
        /*007c*/ 	.word	index@(_Z13stress_memoryPf)
        /*0080*/ 	.word	0x00000000


	//----- nvinfo : EIATTR_MIN_STACK_SIZE
	.align		4
.L_21:
        /*0084*/ 	.byte	0x04, 0x12
        /*0086*/ 	.short	(.L_23 - .L_22)
	.align		4
.L_22:
        /*0088*/ 	.word	index@(_Z14stress_computePf)
        /*008c*/ 	.word	0x00000000
.L_23:


//--------------------- .nv.compat                --------------------------
	.section	.nv.compat,"",@"SHT_CUDA_COMPAT_INFO"
	.align	4
        /*0000*/ 	.byte	0x02, 0x09, 0x00, 0x00, 0x02, 0x02, 0x01, 0x00, 0x02, 0x05, 0x05, 0x00, 0x03, 0x07, 0x01, 0x01
        /*0010*/ 	.byte	0x02, 0x03, 0x00, 0x00, 0x02, 0x06, 0x01, 0x00, 0x04, 0x0b, 0x08, 0x00, 0x09, 0x00, 0x00, 0x00
        /*0020*/ 	.byte	0x00, 0x00, 0x00, 0x00


//--------------------- .nv.info._Z13stress_atomicPf --------------------------
	.section	.nv.info._Z13stress_atomicPf,"",@"SHT_CUDA_INFO"
	.sectionflags	@""
	.align	4


	//----- nvinfo : EIATTR_CUDA_API_VERSION
	.align		4
        /*0000*/ 	.byte	0x04, 0x37
        /*0002*/ 	.short	(.L_25 - .L_24)
.L_24:
        /*0004*/ 	.word	0x00000082


	//----- nvinfo : EIATTR_KPARAM_INFO
	.align		4
.L_25:
        /*0008*/ 	.byte	0x04, 0x17
        /*000a*/ 	.short	(.L_27 - .L_26)
.L_26:
        /*000c*/ 	.word	0x00000000
        /*0010*/ 	.short	0x0000
        /*0012*/ 	.short	0x0000
        /*0014*/ 	.byte	0x00, 0xf5, 0x21, 0x00


	//----- nvinfo : EIATTR_SPARSE_MMA_MASK
	.align		4
.L_27:
        /*0018*/ 	.byte	0x03, 0x50
        /*001a*/ 	.short	0x0000


	//----- nvinfo : EIATTR_MAXREG_COUNT
	.align		4
        /*001c*/ 	.byte	0x03, 0x1b
        /*001e*/ 	.short	0x00ff


	//----- nvinfo : EIATTR_MERCURY_ISA_VERSION
	.align		4
        /*0020*/ 	.byte	0x03, 0x5f
        /*0022*/ 	.short	0x0101


	//----- nvinfo : EIATTR_VRC_CTA_INIT_COUNT
	.align		4
        /*0024*/ 	.byte	0x02, 0x4a
	.zero		1
	.zero		1


	//----- nvinfo : EIATTR_EXIT_INSTR_OFFSETS
	.align		4
        /*0028*/ 	.byte	0x04, 0x1c
        /*002a*/ 	.short	(.L_29 - .L_28)


	//   ....[0]....
.L_28:
        /*002c*/ 	.word	0x00000060


	//   ....[1]....
        /*0030*/ 	.word	0x00003f30


	//----- nvinfo : EIATTR_CBANK_PARAM_SIZE
	.align		4
.L_29:
        /*0034*/ 	.byte	0x03, 0x19
        /*0036*/ 	.short	0x0008


	//----- nvinfo : EIATTR_PARAM_CBANK
	.align		4
        /*0038*/ 	.byte	0x04, 0x0a
        /*003a*/ 	.short	(.L_31 - .L_30)
	.align		4
.L_30:
        /*003c*/ 	.word	index@(.nv.constant0._Z13stress_atomicPf)
        /*0040*/ 	.short	0x0380
        /*0042*/ 	.short	0x0008


	//----- nvinfo : EIATTR_SW_WAR
	.align		4
.L_31:
        /*0044*/ 	.byte	0x04, 0x36
        /*0046*/ 	.short	(.L_33 - .L_32)
.L_32:
        /*0048*/ 	.word	0x00000008
.L_33:


//--------------------- .nv.info._Z9stress_xuPf   --------------------------
	.section	.nv.info._Z9stress_xuPf,"",@"SHT_CUDA_INFO"
	.sectionflags	@""
	.align	4


	//----- nvinfo : EIATTR_CUDA_API_VERSION
	.align		4
        /*0000*/ 	.byte	0x04, 0x37
        /*0002*/ 	.short	(.L_35 - .L_34)
.L_34:
        /*0004*/ 	.word	0x00000082


	//----- nvinfo : EIATTR_KPARAM_INFO
	.align		4
.L_35:
        /*0008*/ 	.byte	0x04, 0x17
        /*000a*/ 	.short	(.L_37 - .L_36)
.L_36:
        /*000c*/ 	.word	0x00000000
        /*0010*/ 	.short	0x0000
        /*0012*/ 	.short	0x0000
        /*0014*/ 	.byte	0x00, 0xf5, 0x21, 0x00


	//----- nvinfo : EIATTR_SPARSE_MMA_MASK
	.align		4
.L_37:
        /*0018*/ 	.byte	0x03, 0x50
        /*001a*/ 	.short	0x0000


	//----- nvinfo : EIATTR_MAXREG_COUNT
	.align		4
        /*001c*/ 	.byte	0x03, 0x1b
        /*001e*/ 	.short	0x00ff


	//----- nvinfo : EIATTR_MERCURY_ISA_VERSION
	.align		4
        /*0020*/ 	.byte	0x03, 0x5f
        /*0022*/ 	.short	0x0101


	//----- nvinfo : EIATTR_VRC_CTA_INIT_COUNT
	.align		4
        /*0024*/ 	.byte	0x02, 0x4a
	.zero		1
	.zero		1


	//----- nvinfo : EIATTR_EXIT_INSTR_OFFSETS
	.align		4
        /*0028*/ 	.byte	0x04, 0x1c
        /*002a*/ 	.short	(.L_39 - .L_38)


	//   ....[0]....
.L_38:
        /*002c*/ 	.word	0x00000060


	//   ....[1]....
        /*0030*/ 	.word	0x00007dc0


	//----- nvinfo : EIATTR_CBANK_PARAM_SIZE
	.align		4
.L_39:
        /*0034*/ 	.byte	0x03, 0x19
        /*0036*/ 	.short	0x0008


	//----- nvinfo : EIATTR_PARAM_CBANK
	.align		4
        /*0038*/ 	.byte	0x04, 0x0a
        /*003a*/ 	.short	(.L_41 - .L_40)
	.align		4
.L_40:
        /*003c*/ 	.word	index@(.nv.constant0._Z9stress_xuPf)
        /*0040*/ 	.short	0x0380
        /*0042*/ 	.short	0x0008


	//----- nvinfo : EIATTR_SW_WAR
	.align		4
.L_41:
        /*0044*/ 	.byte	0x04, 0x36
        /*0046*/ 	.short	(.L_43 - .L_42)
.L_42:
        /*0048*/ 	.word	0x00000008
.L_43:


//--------------------- .nv.info._Z13stress_memoryPf --------------------------
	.section	.nv.info._Z13stress_memoryPf,"",@"SHT_CUDA_INFO"
	.sectionflags	@""
	.align	4


	//----- nvinfo : EIATTR_CUDA_API_VERSION
	.align		4
        /*0000*/ 	.byte	0x04, 0x37
        /*0002*/ 	.short	(.L_45 - .L_44)
.L_44:
        /*0004*/ 	.word	0x00000082


	//----- nvinfo : EIATTR_KPARAM_INFO
	.align		4
.L_45:
        /*0008*/ 	.byte	0x04, 0x17
        /*000a*/ 	.short	(.L_47 - .L_46)
.L_46:
        /*000c*/ 	.word	0x00000000
        /*0010*/ 	.short	0x0000
        /*0012*/ 	.short	0x0000
        /*0014*/ 	.byte	0x00, 0xf5, 0x21, 0x00


	//----- nvinfo : EIATTR_SPARSE_MMA_MASK
	.align		4
.L_47:
        /*0018*/ 	.byte	0x03, 0x50
        /*001a*/ 	.short	0x0000


	//----- nvinfo : EIATTR_MAXREG_COUNT
	.align		4
        /*001c*/ 	.byte	0x03, 0x1b
        /*001e*/ 	.short	0x00ff


	//----- nvinfo : EIATTR_MERCURY_ISA_VERSION
	.align		4
        /*0020*/ 	.byte	0x03, 0x5f
        /*0022*/ 	.short	0x0101


	//----- nvinfo : EIATTR_VRC_CTA_INIT_COUNT
	.align		4
        /*0024*/ 	.byte	0x02, 0x4a
	.zero		1
	.zero		1


	//----- nvinfo : EIATTR_EXIT_INSTR_OFFSETS
	.align		4
        /*0028*/ 	.byte	0x04, 0x1c
        /*002a*/ 	.short	(.L_49 - .L_48)


	//   ....[0]....
.L_48:
        /*002c*/ 	.word	0x00000060


	//   ....[1]....
        /*0030*/ 	.word	0x00003f50


	//----- nvinfo : EIATTR_CBANK_PARAM_SIZE
	.align		4
.L_49:
        /*0034*/ 	.byte	0x03, 0x19
        /*0036*/ 	.short	0x0008


	//----- nvinfo : EIATTR_PARAM_CBANK
	.align		4
        /*0038*/ 	.byte	0x04, 0x0a
        /*003a*/ 	.short	(.L_51 - .L_50)
	.align		4
.L_50:
        /*003c*/ 	.word	index@(.nv.constant0._Z13stress_memoryPf)
        /*0040*/ 	.short	0x0380
        /*0042*/ 	.short	0x0008


	//----- nvinfo : EIATTR_SW_WAR
	.align		4
.L_51:
        /*0044*/ 	.byte	0x04, 0x36
        /*0046*/ 	.short	(.L_53 - .L_52)
.L_52:
        /*0048*/ 	.word	0x00000008
.L_53:


//--------------------- .nv.info._Z14stress_computePf --------------------------
	.section	.nv.info._Z14stress_computePf,"",@"SHT_CUDA_INFO"
	.sectionflags	@""
	.align	4


	//----- nvinfo : EIATTR_CUDA_API_VERSION
	.align		4
        /*0000*/ 	.byte	0x04, 0x37
        /*0002*/ 	.short	(.L_55 - .L_54)
.L_54:
        /*0004*/ 	.word	0x00000082


	//----- nvinfo : EIATTR_KPARAM_INFO
	.align		4
.L_55:
        /*0008*/ 	.byte	0x04, 0x17
        /*000a*/ 	.short	(.L_57 - .L_56)
.L_56:
        /*000c*/ 	.word	0x00000000
        /*0010*/ 	.short	0x0000
        /*0012*/ 	.short	0x0000
        /*0014*/ 	.byte	0x00, 0xf5, 0x21, 0x00


	//----- nvinfo : EIATTR_SPARSE_MMA_MASK
	.align		4
.L_57:
        /*0018*/ 	.byte	0x03, 0x50
        /*001a*/ 	.short	0x0000


	//----- nvinfo : EIATTR_MAXREG_COUNT
	.align		4
        /*001c*/ 	.byte	0x03, 0x1b
        /*001e*/ 	.short	0x00ff


	//----- nvinfo : EIATTR_MERCURY_ISA_VERSION
	.align		4
        /*0020*/ 	.byte	0x03, 0x5f
        /*0022*/ 	.short	0x0101


	//----- nvinfo : EIATTR_VRC_CTA_INIT_COUNT
	.align		4
        /*0024*/ 	.byte	0x02, 0x4a
	.zero		1
	.zero		1


	//----- nvinfo : EIATTR_EXIT_INSTR_OFFSETS
	.align		4
        /*0028*/ 	.byte	0x04, 0x1c
        /*002a*/ 	.short	(.L_59 - .L_58)


	//   ....[0]....
.L_58:
        /*002c*/ 	.word	0x00000060


	//   ....[1]....
        /*0030*/ 	.word	0x00003f50


	//----- nvinfo : EIATTR_CBANK_PARAM_SIZE
	.align		4
.L_59:
        /*0034*/ 	.byte	0x03, 0x19
        /*0036*/ 	.short	0x0008


	//----- nvinfo : EIATTR_PARAM_CBANK
	.align		4
        /*0038*/ 	.byte	0x04, 0x0a
        /*003a*/ 	.short	(.L_61 - .L_60)
	.align		4
.L_60:
        /*003c*/ 	.word	index@(.nv.constant0._Z14stress_computePf)
        /*0040*/ 	.short	0x0380
        /*0042*/ 	.short	0x0008


	//----- nvinfo : EIATTR_SW_WAR
	.align		4
.L_61:
        /*0044*/ 	.byte	0x04, 0x36
        /*0046*/ 	.short	(.L_63 - .L_62)
.L_62:
        /*0048*/ 	.word	0x00000008
.L_63:


//--------------------- .nv.callgraph             --------------------------
	.section	.nv.callgraph,"",@"SHT_CUDA_CALLGRAPH"
	.align	4
	.sectionentsize	8
	.align		4
        /*0000*/ 	.word	0x00000000
	.align		4
        /*0004*/ 	.word	0xffffffff
	.align		4
        /*0008*/ 	.word	0x00000000
	.align		4
        /*000c*/ 	.word	0xfffffffe
	.align		4
        /*0010*/ 	.word	0x00000000
	.align		4
        /*0014*/ 	.word	0xfffffffd
	.align		4
        /*0018*/ 	.word	0x00000000
	.align		4
        /*001c*/ 	.word	0xfffffffc


//--------------------- .text._Z13stress_atomicPf --------------------------
	.section	.text._Z13stress_atomicPf,"ax",@progbits
	.align	128
        .global         _Z13stress_atomicPf
        .type           _Z13stress_atomicPf,@function
        .size           _Z13stress_atomicPf,(.L_x_4 - _Z13stress_atomicPf)
        .other          _Z13stress_atomicPf,@"STO_CUDA_ENTRY STV_DEFAULT"
_Z13stress_atomicPf:
.text._Z13stress_atomicPf:
[----:B------:R-:W-:Y:S01]  /*0000*/  LDC R1, c[0x0][0x37c] ;  /* 0x0000df00ff017b82 */ /* 0x000fe20000000800 */
[----:B------:R-:W0:Y:S07]  /*0010*/  S2R R0, SR_TID.X ;  /* 0x0000000000007919 */ /* 0x000e2e0000002100 */
[----:B------:R-:W0:Y:S08]  /*0020*/  S2UR UR4, SR_CTAID.X ;  /* 0x00000000000479c3 */ /* 0x000e300000002500 */
[----:B------:R-:W0:Y:S02]  /*0030*/  LDC R5, c[0x0][0x360] ;  /* 0x0000d800ff057b82 */ /* 0x000e240000000800 */
[----:B0-----:R-:W-:-:S05]  /*0040*/  IMAD R5, R5, UR4, R0 ;  /* 0x0000000405057c24 */ /* 0x001fca000f8e0200 */
[----:B------:R-:W-:-:S13]  /*0050*/  ISETP.GT.AND P0, PT, R5, 0xfffff, PT ;  /* 0x000fffff0500780c */ /* 0x000fda0003f04270 */
[----:B------:R-:W-:Y:S05]  /*0060*/  @P0 EXIT ;  /* 0x000000000000094d */ /* 0x000fea0003800000 */
[----:B------:R-:W0:Y:S01]  /*0070*/  LDC.64 R2, c[0x0][0x380] ;  /* 0x0000e000ff027b82 */ /* 0x000e220000000a00 */
[----:B------:R-:W1:Y:S01]  /*0080*/  LDCU.64 UR4, c[0x0][0x358] ;  /* 0x00006b00ff0477ac */ /* 0x000e620008000a00 */
[----:B------:R-:W-:Y:S02]  /*0090*/  HFMA2 R7, -RZ, RZ, 1.875, 0 ;  /* 0x3f800000ff077431 */ /* 0x000fe400000001ff */
[----:B0-----:R-:W-:-:S05]  /*00a0*/  IMAD.WIDE R2, R5, 0x4, R2 ;  /* 0x0000000405027825 */ /* 0x001fca00078e0202 */
[----:B-1----:R-:W-:Y:S04]  /*00b0*/  REDG.E.ADD.F32.FTZ.RN.STRONG.GPU desc[UR4][R2.64], R7 ;  /* 0x00000007020079a6 */ /* 0x002fe8000c12f304 */
[----:B------:R-:W-:Y:S04]  /*00c0*/  REDG.E.ADD.F32.FTZ.RN.STRONG.GPU desc[UR4][R2.64], R7 ;  /* 0x00000007020079a6 */ /* 0x000fe8000c12f304 */
        /* <DEDUP_REMOVED lines=997> */
[----:B------:R-:W-:Y:S01]  /*3f20*/  REDG.E.ADD.F32.FTZ.RN.STRONG.GPU desc[UR4][R2.64], R7 ;  /* 0x00000007020079a6 */ /* 0x000fe2000c12f304 */
[----:B------:R-:W-:Y:S05]  /*3f30*/  EXIT ;  /* 0x000000000000794d */ /* 0x000fea0003800000 */
.L_x_0:
[----:B------:R-:W-:-:S00]  /*3f40*/  BRA `(.L_x_0) ;  /* 0xfffffffc00fc7947 */ /* 0x000fc0000383ffff */
[----:B------:R-:W-:-:S00]  /*3f50*/  NOP ;  /* 0x0000000000007918 */ /* 0x000fc00000000000 */
        /* <DEDUP_REMOVED lines=10> */
.L_x_4:


//--------------------- .text._Z9stress_xuPf      --------------------------
	.section	.text._Z9stress_xuPf,"ax",@progbits
	.align	128
        .global         _Z9stress_xuPf
        .type           _Z9stress_xuPf,@function
        .size           _Z9stress_xuPf,(.L_x_5 - _Z9stress_xuPf)
        .other          _Z9stress_xuPf,@"STO_CUDA_ENTRY STV_DEFAULT"
_Z9stress_xuPf:
.text._Z9stress_xuPf:
        /* <DEDUP_REMOVED lines=9> */
[----:B0-----:R-:W-:-:S05]  /*0090*/  IMAD.WIDE R2, R5, 0x4, R2 ;  /* 0x0000000405027825 */ /* 0x001fca00078e0202 */
[----:B-1----:R-:W2:Y:S02]  /*00a0*/  LDG.E R0, desc[UR4][R2.64] ;  /* 0x0000000402007981 */ /* 0x002ea4000c1e1900 */
[----:B--2---:R-:W-:-:S04]  /*00b0*/  FMUL.RZ R4, R0, 0.15915493667125701904 ;  /* 0x3e22f98300047820 */ /* 0x004fc8000040c000 */
[----:B------:R-:W0:Y:S02]  /*00c0*/  MUFU.SIN R0, R4 ;  /* 0x0000000400007308 */ /* 0x000e240000000400 */
[----:B0-----:R-:W-:-:S06]  /*00d0*/  FMUL.RZ R5, R0, 0.15915493667125701904 ;  /* 0x3e22f98300057820 */ /* 0x001fcc000040c000 */
        /* <DEDUP_REMOVED lines=1997> */
[----:B0-----:R-:W-:Y:S01]  /*7db0*/  STG.E desc[UR4][R2.64], R5 ;  /* 0x0000000502007986 */ /* 0x001fe2000c101904 */
[----:B------:R-:W-:Y:S05]  /*7dc0*/  EXIT ;  /* 0x000000000000794d */ /* 0x000fea0003800000 */
.L_x_1:
        /* <DEDUP_REMOVED lines=11> */
.L_x_5:


//--------------------- .text._Z13stress_memoryPf --------------------------
	.section	.text._Z13stress_memoryPf,"ax",@progbits
	.align	128
        .global         _Z13stress_memoryPf
        .type           _Z13stress_memoryPf,@function
        .size           _Z13stress_memoryPf,(.L_x_6 - _Z13stress_memoryPf)
        .other          _Z13stress_memoryPf,@"STO_CUDA_ENTRY STV_DEFAULT"
_Z13stress_memoryPf:
.text._Z13stress_memoryPf:
        /* <DEDUP_REMOVED lines=10> */
[----:B-1----:R-:W2:Y:S01]  /*00a0*/  LDG.E R5, desc[UR4][R2.64] ;  /* 0x0000000402057981 */ /* 0x002ea2000c1e1900 */
[----:B------:R-:W-:-:S05]  /*00b0*/  HFMA2 R0, -RZ, RZ, 2, 0 ;  /* 0x40000000ff007431 */ /* 0x000fca00000001ff */
[----:B--2---:R-:W-:-:S04]  /*00c0*/  FFMA R5, R5, R0, 1 ;  /* 0x3f80000005057423 */ /* 0x004fc80000000000 */
[----:B------:R-:W-:-:S04]  /*00d0*/  FFMA R5, R5, R0, 1 ;  /* 0x3f80000005057423 */ /* 0x000fc80000000000 */
        /* <DEDUP_REMOVED lines=997> */
[----:B------:R-:W-:-:S05]  /*3f30*/  FFMA R5, R5, R0, 1 ;  /* 0x3f80000005057423 */ /* 0x000fca0000000000 */
[----:B------:R-:W-:Y:S01]  /*3f40*/  STG.E desc[UR4][R2.64], R5 ;  /* 0x0000000502007986 */ /* 0x000fe2000c101904 */
[----:B------:R-:W-:Y:S05]  /*3f50*/  EXIT ;  /* 0x000000000000794d */ /* 0x000fea0003800000 */
.L_x_2:
        /* <DEDUP_REMOVED lines=10> */
.L_x_6:


//--------------------- .text._Z14stress_computePf --------------------------
	.section	.text._Z14stress_computePf,"ax",@progbits
	.align	128
        .global         _Z14stress_computePf
        .type           _Z14stress_computePf,@function
        .size           _Z14stress_computePf,(.L_x_7 - _Z14stress_computePf)
        .other          _Z14stress_computePf,@"STO_CUDA_ENTRY STV_DEFAULT"
_Z14stress_computePf:
.text._Z14stress_computePf:
        /* <DEDUP_REMOVED lines=1014> */
.L_x_3:
        /* <DEDUP_REMOVED lines=10> */
.L_x_7:


//--------------------- .nv.shared.reserved.0     --------------------------
	.section	.nv.shared.reserved.0,"aw",@nobits
	.weak		__nv_reservedSMEM_offset_0_alias
	.size		__nv_reservedSMEM_offset_0_alias, 0, 64
	.other		__nv_reservedSMEM_offset_0_alias,@"STO_CUDA_RESERVED_SHARED STV_DEFAULT"
__nv_reservedSMEM_offset_0_alias:
	.zero		0
	.zero		64


//--------------------- .nv.constant0._Z13stress_atomicPf --------------------------
	.section	.nv.constant0._Z13stress_atomicPf,"a",@progbits
	.sectionflags	@""
	.align	4
.nv.constant0._Z13stress_atomicPf:
	.zero		904


//--------------------- .nv.constant0._Z9stress_xuPf --------------------------
	.section	.nv.constant0._Z9stress_xuPf,"a",@progbits
	.sectionflags	@""
	.align	4
.nv.constant0._Z9stress_xuPf:
	.zero		904


//--------------------- .nv.constant0._Z13stress_memoryPf --------------------------
	.section	.nv.constant0._Z13stress_memoryPf,"a",@progbits
	.sectionflags	@""
	.align	4
.nv.constant0._Z13stress_memoryPf:
	.zero		904


//--------------------- .nv.constant0._Z14stress_computePf --------------------------
	.section	.nv.constant0._Z14stress_computePf,"a",@progbits
	.sectionflags	@""
	.align	4
.nv.constant0._Z14stress_computePf:
	.zero		904


//--------------------- SYMBOLS --------------------------

	.type		.nv.reservedSmem.offset0,@object
	.size		.nv.reservedSmem.offset0,0x4
